//
// Generated by NVIDIA NVVM Compiler
//
// Compiler Build ID: CL-36424714
// Cuda compilation tools, release 13.0, V13.0.88
// Based on NVVM 20.0.0
//

.version 9.0
.target sm_100
.address_size 64

	// .globl	_Z15unique_gid_calcPii
.extern .func  (.param .b32 func_retval0) vprintf
(
	.param .b64 vprintf_param_0,
	.param .b64 vprintf_param_1
)
;
.global .align 1 .b8 $str[61] = {66, 108, 111, 99, 107, 40, 37, 100, 44, 37, 100, 41, 32, 84, 104, 114, 101, 97, 100, 40, 37, 100, 44, 37, 100, 41, 32, 61, 62, 32, 82, 111, 119, 58, 37, 100, 32, 67, 111, 108, 58, 37, 100, 32, 71, 73, 68, 58, 37, 100, 32, 86, 97, 108, 117, 101, 58, 37, 100, 10};

.visible .entry _Z15unique_gid_calcPii(
	.param .u64 .ptr .align 1 _Z15unique_gid_calcPii_param_0,
	.param .u32 _Z15unique_gid_calcPii_param_1
)
{
	.local .align 16 .b8 	__local_depot0[32];
	.reg .b64 	%SP;
	.reg .b64 	%SPL;
	.reg .pred 	%p<2>;
	.reg .b32 	%r<15>;
	.reg .b64 	%rd<9>;

	mov.u64 	%SPL, __local_depot0;
	cvta.local.u64 	%SP, %SPL;
	ld.param.u64 	%rd1, [_Z15unique_gid_calcPii_param_0];
	ld.param.u32 	%r8, [_Z15unique_gid_calcPii_param_1];
	mov.u32 	%r1, %tid.y;
	mov.u32 	%r2, %ctaid.y;
	mov.u32 	%r9, %ntid.y;
	mad.lo.s32 	%r3, %r2, %r9, %r1;
	mov.u32 	%r4, %tid.x;
	mov.u32 	%r5, %ctaid.x;
	mov.u32 	%r10, %ntid.x;
	mad.lo.s32 	%r6, %r5, %r10, %r4;
	mad.lo.s32 	%r7, %r8, %r3, %r6;
	mul.lo.s32 	%r11, %r8, %r8;
	setp.ge.s32 	%p1, %r7, %r11;
	@%p1 bra 	$L__BB0_2;
	add.u64 	%rd2, %SP, 0;
	add.u64 	%rd3, %SPL, 0;
	cvta.to.global.u64 	%rd4, %rd1;
	mul.wide.s32 	%rd5, %r7, 4;
	add.s64 	%rd6, %rd4, %rd5;
	ld.global.u32 	%r12, [%rd6];
	st.local.v4.u32 	[%rd3], {%r5, %r2, %r4, %r1};
	st.local.v4.u32 	[%rd3+16], {%r3, %r6, %r7, %r12};
	mov.u64 	%rd7, $str;
	cvta.global.u64 	%rd8, %rd7;
	{ // callseq 0, 0
	.param .b64 param0;
	st.param.b64 	[param0], %rd8;
	.param .b64 param1;
	st.param.b64 	[param1], %rd2;
	.param .b32 retval0;
	call.uni (retval0), 
	vprintf, 
	(
	param0, 
	param1
	);
	ld.param.b32 	%r13, [retval0];
	} // callseq 0
$L__BB0_2:
	ret;

}


// ===== COMPILED SASS (sm_100) =====

	.target	sm_100

	.elftype	@"ET_EXEC"


//--------------------- .note.nv.tkinfo           --------------------------
	.section	.note.nv.tkinfo,"",@"SHT_NOTE"
	.sectionflags	@"SHF_NOTE_NV_TKINFO"
	.tkinfo
        /*0018*/ 	.word	0x00000002
        /*0030*/ 	.string	""
        /*0030*/ 	.string	"ptxas"
        /*0030*/ 	.string	"Cuda compilation tools, release 13.0, V13.0.88"
        /*0030*/ 	.string	"Build cuda_13.0.r13.0/compiler.36424714_0"
        /*0030*/ 	.string	"-arch sm_100 -m 64 "



//--------------------- .note.nv.cuinfo           --------------------------
	.section	.note.nv.cuinfo,"",@"SHT_NOTE"
	.sectionflags	@"SHF_NOTE_NV_CUINFO"
        /*0018*/ 	.short	0x0002
        /*001a*/ 	.short	0x0064
        /*001c*/ 	.short	0x0082
	.zero		2


//--------------------- .nv.info                  --------------------------
	.section	.nv.info,"",@"SHT_CUDA_INFO"
	.align	4


	//----- nvinfo : EIATTR_REGCOUNT
	.align		4
        /*0000*/ 	.byte	0x04, 0x2f
        /*0002*/ 	.short	(.L_2 - .L_1)
	.align		4
.L_1:
        /*0004*/ 	.word	index@(_Z15unique_gid_calcPii)
        /*0008*/ 	.word	0x00000018


	//----- nvinfo : EIATTR_FRAME_SIZE
	.align		4
.L_2:
        /*000c*/ 	.byte	0x04, 0x11
        /*000e*/ 	.short	(.L_4 - .L_3)
	.align		4
.L_3:
        /*0010*/ 	.word	index@(_Z15unique_gid_calcPii)
        /*0014*/ 	.word	0x00000020


	//----- nvinfo : EIATTR_MIN_STACK_SIZE
	.align		4
.L_4:
        /*0018*/ 	.byte	0x04, 0x12
        /*001a*/ 	.short	(.L_6 - .L_5)
	.align		4
.L_5:
        /*001c*/ 	.word	index@(_Z15unique_gid_calcPii)
        /*0020*/ 	.word	0x00000020
.L_6:


//--------------------- .nv.compat                --------------------------
	.section	.nv.compat,"",@"SHT_CUDA_COMPAT_INFO"
	.align	4
        /*0000*/ 	.byte	0x02, 0x09, 0x00, 0x00, 0x02, 0x02, 0x01, 0x00, 0x02, 0x05, 0x05, 0x00, 0x03, 0x07, 0x01, 0x01
        /*0010*/ 	.byte	0x02, 0x03, 0x00, 0x00, 0x02, 0x06, 0x01, 0x00, 0x04, 0x0b, 0x08, 0x00, 0x09, 0x00, 0x00, 0x00
        /*0020*/ 	.byte	0x00, 0x00, 0x00, 0x00


//--------------------- .nv.info._Z15unique_gid_calcPii --------------------------
	.section	.nv.info._Z15unique_gid_calcPii,"",@"SHT_CUDA_INFO"
	.sectionflags	@""
	.align	4


	//----- nvinfo : EIATTR_CUDA_API_VERSION
	.align		4
        /*0000*/ 	.byte	0x04, 0x37
        /*0002*/ 	.short	(.L_8 - .L_7)
.L_7:
        /*0004*/ 	.word	0x00000082


	//----- nvinfo : EIATTR_KPARAM_INFO
	.align		4
.L_8:
        /*0008*/ 	.byte	0x04, 0x17
        /*000a*/ 	.short	(.L_10 - .L_9)
.L_9:
        /*000c*/ 	.word	0x00000000
        /*0010*/ 	.short	0x0001
        /*0012*/ 	.short	0x0008
        /*0014*/ 	.byte	0x00, 0xf0, 0x11, 0x00


	//----- nvinfo : EIATTR_KPARAM_INFO
	.align		4
.L_10:
        /*0018*/ 	.byte	0x04, 0x17
        /*001a*/ 	.short	(.L_12 - .L_11)
.L_11:
        /*001c*/ 	.word	0x00000000
        /*0020*/ 	.short	0x0000
        /*0022*/ 	.short	0x0000
        /*0024*/ 	.byte	0x00, 0xf5, 0x21, 0x00


	//----- nvinfo : EIATTR_SPARSE_MMA_MASK
	.align		4
.L_12:
        /*0028*/ 	.byte	0x03, 0x50
        /*002a*/ 	.short	0x0000


	//----- nvinfo : EIATTR_MAXREG_COUNT
	.align		4
        /*002c*/ 	.byte	0x03, 0x1b
        /*002e*/ 	.short	0x00ff


	//----- nvinfo : EIATTR_EXTERNS
	.align		4
        /*0030*/ 	.byte	0x04, 0x0f
        /*0032*/ 	.short	(.L_14 - .L_13)


	//   ....[0]....
	.align		4
.L_13:
        /*0034*/ 	.word	index@(vprintf)


	//----- nvinfo : EIATTR_MERCURY_ISA_VERSION
	.align		4
.L_14:
        /*0038*/ 	.byte	0x03, 0x5f
        /*003a*/ 	.short	0x0101


	//----- nvinfo : EIATTR_VRC_CTA_INIT_COUNT
	.align		4
        /*003c*/ 	.byte	0x02, 0x4a
	.zero		1
	.zero		1


	//----- nvinfo : EIATTR_SYSCALL_OFFSETS
	.align		4
        /*0040*/ 	.byte	0x04, 0x46
        /*0042*/ 	.short	(.L_16 - .L_15)


	//   ....[0]....
.L_15:
        /*0044*/ 	.word	0x000001f0


	//----- nvinfo : EIATTR_EXIT_INSTR_OFFSETS
	.align		4
.L_16:
        /*0048*/ 	.byte	0x04, 0x1c
        /*004a*/ 	.short	(.L_18 - .L_17)


	//   ....[0]....
.L_17:
        /*004c*/ 	.word	0x00000120


	//   ....[1]....
        /*0050*/ 	.word	0x00000200


	//----- nvinfo : EIATTR_CRS_STACK_SIZE
	.align		4
.L_18:
        /*0054*/ 	.byte	0x04, 0x1e
        /*0056*/ 	.short	(.L_20 - .L_19)
.L_19:
        /*0058*/ 	.word	0x00000000


	//----- nvinfo : EIATTR_CBANK_PARAM_SIZE
	.align		4
.L_20:
        /*005c*/ 	.byte	0x03, 0x19
        /*005e*/ 	.short	0x000c


	//----- nvinfo : EIATTR_PARAM_CBANK
	.align		4
        /*0060*/ 	.byte	0x04, 0x0a
        /*0062*/ 	.short	(.L_22 - .L_21)
	.align		4
.L_21:
        /*0064*/ 	.word	index@(.nv.constant0._Z15unique_gid_calcPii)
        /*0068*/ 	.short	0x0380
        /*006a*/ 	.short	0x000c


	//----- nvinfo : EIATTR_SW_WAR
	.align		4
.L_22:
        /*006c*/ 	.byte	0x04, 0x36
        /*006e*/ 	.short	(.L_24 - .L_23)
.L_23:
        /*0070*/ 	.word	0x00000008
.L_24:


//--------------------- .nv.callgraph             --------------------------
	.section	.nv.callgraph,"",@"SHT_CUDA_CALLGRAPH"
	.align	4
	.sectionentsize	8
	.align		4
        /*0000*/ 	.word	0x00000000
	.align		4
        /*0004*/ 	.word	0xffffffff
	.align		4
        /*0008*/ 	.word	index@(_Z15unique_gid_calcPii)
	.align		4
        /*000c*/ 	.word	index@(vprintf)
	.align		4
        /*0010*/ 	.word	0x00000000
	.align		4
        /*0014*/ 	.word	0xfffffffe
	.align		4
        /*0018*/ 	.word	0x00000000
	.align		4
        /*001c*/ 	.word	0xfffffffd
	.align		4
        /*0020*/ 	.word	0x00000000
	.align		4
        /*0024*/ 	.word	0xfffffffc


//--------------------- .nv.constant4             --------------------------
	.section	.nv.constant4,"a",@progbits
	.align	8
	.align		8
.nv.constant4:
        /*0000*/ 	.dword	vprintf
	.align		8
        /*0008*/ 	.dword	$str


//--------------------- .text._Z15unique_gid_calcPii --------------------------
	.section	.text._Z15unique_gid_calcPii,"ax",@progbits
	.align	128
        .global         _Z15unique_gid_calcPii
        .type           _Z15unique_gid_calcPii,@function
        .size           _Z15unique_gid_calcPii,(.L_x_2 - _Z15unique_gid_calcPii)
        .other          _Z15unique_gid_calcPii,@"STO_CUDA_ENTRY STV_DEFAULT"
_Z15unique_gid_calcPii:
.text._Z15unique_gid_calcPii:
[----:B------:R-:W0:Y:S01]  /*0000*/  LDC R1, c[0x0][0x37c] ;  /* 0x0000df00ff017b82 */ /* 0x000e220000000800 */
[----:B------:R-:W1:Y:S01]  /*0010*/  S2R R15, SR_TID.Y ;  /* 0x00000000000f7919 */ /* 0x000e620000002200 */
[----:B------:R-:W2:Y:S01]  /*0020*/  LDCU UR6, c[0x0][0x2fc] ;  /* 0x00005f80ff0677ac */ /* 0x000ea20008000800 */
[----:B0-----:R-:W-:Y:S01]  /*0030*/  VIADD R1, R1, 0xffffffe0 ;  /* 0xffffffe001017836 */ /* 0x001fe20000000000 */
[----:B------:R-:W1:Y:S01]  /*0040*/  S2R R13, SR_CTAID.Y ;  /* 0x00000000000d7919 */ /* 0x000e620000002600 */
[----:B------:R-:W1:Y:S01]  /*0050*/  LDCU UR4, c[0x0][0x364] ;  /* 0x00006c80ff0477ac */ /* 0x000e620008000800 */
[----:B------:R-:W0:Y:S01]  /*0060*/  S2R R14, SR_TID.X ;  /* 0x00000000000e7919 */ /* 0x000e220000002100 */
[----:B------:R-:W0:Y:S01]  /*0070*/  LDCU UR7, c[0x0][0x360] ;  /* 0x00006c00ff0777ac */ /* 0x000e220008000800 */
[----:B------:R-:W0:Y:S01]  /*0080*/  S2R R12, SR_CTAID.X ;  /* 0x00000000000c7919 */ /* 0x000e220000002500 */
[----:B------:R-:W3:Y:S01]  /*0090*/  LDCU UR8, c[0x0][0x388] ;  /* 0x00007100ff0877ac */ /* 0x000ee20008000800 */
[----:B------:R-:W4:Y:S02]  /*00a0*/  LDCU UR5, c[0x0][0x2f8] ;  /* 0x00005f00ff0577ac */ /* 0x000f240008000800 */
[----:B----4-:R-:W-:Y:S01]  /*00b0*/  IADD3 R6, P1, PT, R1, UR5, RZ ;  /* 0x0000000501067c10 */ /* 0x010fe2000ff3e0ff */
[----:B-1----:R-:W-:Y:S01]  /*00c0*/  IMAD R8, R13, UR4, R15 ;  /* 0x000000040d087c24 */ /* 0x002fe2000f8e020f */
[----:B---3--:R-:W-:-:S03]  /*00d0*/  UIMAD UR4, UR8, UR8, URZ ;  /* 0x00000008080472a4 */ /* 0x008fc6000f8e02ff */
[----:B--2---:R-:W-:Y:S02]  /*00e0*/  IMAD.X R7, RZ, RZ, UR6, P1 ;  /* 0x00000006ff077e24 */ /* 0x004fe400088e06ff */
[----:B0-----:R-:W-:-:S04]  /*00f0*/  IMAD R9, R12, UR7, R14 ;  /* 0x000000070c097c24 */ /* 0x001fc8000f8e020e */
[----:B------:R-:W-:-:S05]  /*0100*/  IMAD R10, R8, UR8, R9 ;  /* 0x00000008080a7c24 */ /* 0x000fca000f8e0209 */
[----:B------:R-:W-:-:S13]  /*0110*/  ISETP.GE.AND P0, PT, R10, UR4, PT ;  /* 0x000000040a007c0c */ /* 0x000fda000bf06270 */
[----:B------:R-:W-:Y:S05]  /*0120*/  @P0 EXIT ;  /* 0x000000000000094d */ /* 0x000fea0003800000 */
[----:B------:R-:W0:Y:S01]  /*0130*/  LDC.64 R2, c[0x0][0x380] ;  /* 0x0000e000ff027b82 */ /* 0x000e220000000a00 */
[----:B------:R-:W1:Y:S01]  /*0140*/  LDCU.64 UR4, c[0x0][0x358] ;  /* 0x00006b00ff0477ac */ /* 0x000e620008000a00 */
[----:B0-----:R-:W-:-:S05]  /*0150*/  IMAD.WIDE R2, R10, 0x4, R2 ;  /* 0x000000040a027825 */ /* 0x001fca00078e0202 */
[----:B-1----:R-:W2:Y:S01]  /*0160*/  LDG.E R11, desc[UR4][R2.64] ;  /* 0x00000004020b7981 */ /* 0x002ea2000c1e1900 */
[----:B------:R-:W-:Y:S01]  /*0170*/  MOV R0, 0x0 ;  /* 0x0000000000007802 */ /* 0x000fe20000000f00 */
[----:B------:R-:W0:Y:S02]  /*0180*/  LDCU.64 UR4, c[0x4][0x8] ;  /* 0x01000100ff0477ac */ /* 0x000e240008000a00 */
[----:B------:R1:W-:Y:S01]  /*0190*/  STL.128 [R1], R12 ;  /* 0x0000000c01007387 */ /* 0x0003e20000100c00 */
[----:B------:R1:W3:Y:S01]  /*01a0*/  LDC.64 R16, c[0x4][R0] ;  /* 0x0100000000107b82 */ /* 0x0002e20000000a00 */
[----:B0-----:R-:W-:Y:S02]  /*01b0*/  MOV R4, UR4 ;  /* 0x0000000400047c02 */ /* 0x001fe40008000f00 */
[----:B------:R-:W-:Y:S01]  /*01c0*/  MOV R5, UR5 ;  /* 0x0000000500057c02 */ /* 0x000fe20008000f00 */
[----:B--23--:R1:W-:Y:S06]  /*01d0*/  STL.128 [R1+0x10], R8 ;  /* 0x0000100801007387 */ /* 0x00c3ec0000100c00 */
[----:B------:R-:W-:-:S07]  /*01e0*/  LEPC R20, `(.L_x_0) ;  /* 0x000000001014794e */ /* 0x000fce0000000000 */
[----:B-1----:R-:W-:Y:S05]  /*01f0*/  CALL.ABS.NOINC R16 ;  /* 0x0000000010007343 */ /* 0x002fea0003c00000 */
.L_x_0:
[----:B------:R-:W-:Y:S05]  /*0200*/  EXIT ;  /* 0x000000000000794d */ /* 0x000fea0003800000 */
.L_x_1:
[----:B------:R-:W-:-:S00]  /*0210*/  BRA `(.L_x_1) ;  /* 0xfffffffc00fc7947 */ /* 0x000fc0000383ffff */
[----:B------:R-:W-:-:S00]  /*0220*/  NOP ;  /* 0x0000000000007918 */ /* 0x000fc00000000000 */
        /* <DEDUP_REMOVED lines=13> */
.L_x_2:


//--------------------- .nv.global.init           --------------------------
	.section	.nv.global.init,"aw",@progbits
.nv.global.init:
	.type		$str,@object
	.size		$str,(.L_0 - $str)
$str:
        /*0000*/ 	.byte	0x42, 0x6c, 0x6f, 0x63, 0x6b, 0x28, 0x25, 0x64, 0x2c, 0x25, 0x64, 0x29, 0x20, 0x54, 0x68, 0x72
        /*0010*/ 	.byte	0x65, 0x61, 0x64, 0x28, 0x25, 0x64, 0x2c, 0x25, 0x64, 0x29, 0x20, 0x3d, 0x3e, 0x20, 0x52, 0x6f
        /*0020*/ 	.byte	0x77, 0x3a, 0x25, 0x64, 0x20, 0x43, 0x6f, 0x6c, 0x3a, 0x25, 0x64, 0x20, 0x47, 0x49, 0x44, 0x3a
        /*0030*/ 	.byte	0x25, 0x64, 0x20, 0x56, 0x61, 0x6c, 0x75, 0x65, 0x3a, 0x25, 0x64, 0x0a, 0x00
.L_0:


//--------------------- .nv.shared.reserved.0     --------------------------
	.section	.nv.shared.reserved.0,"aw",@nobits
	.weak		__nv_reservedSMEM_offset_0_alias
	.size		__nv_reservedSMEM_offset_0_alias, 0, 64
	.other		__nv_reservedSMEM_offset_0_alias,@"STO_CUDA_RESERVED_SHARED STV_DEFAULT"
__nv_reservedSMEM_offset_0_alias:
	.zero		0
	.zero		64


//--------------------- .nv.constant0._Z15unique_gid_calcPii --------------------------
	.section	.nv.constant0._Z15unique_gid_calcPii,"a",@progbits
	.sectionflags	@""
	.align	4
.nv.constant0._Z15unique_gid_calcPii:
	.zero		908


//--------------------- SYMBOLS --------------------------

	.type		.nv.reservedSmem.offset0,@object
	.size		.nv.reservedSmem.offset0,0x4
	.type		vprintf,@function
